//
// Generated by NVIDIA NVVM Compiler
//
// Compiler Build ID: CL-36424714
// Cuda compilation tools, release 13.0, V13.0.88
// Based on NVVM 20.0.0
//

.version 9.0
.target sm_100
.address_size 64

	// .globl	_Z7mat_mulPPdS0_S0_i

.visible .entry _Z7mat_mulPPdS0_S0_i(
	.param .u64 .ptr .align 1 _Z7mat_mulPPdS0_S0_i_param_0,
	.param .u64 .ptr .align 1 _Z7mat_mulPPdS0_S0_i_param_1,
	.param .u64 .ptr .align 1 _Z7mat_mulPPdS0_S0_i_param_2,
	.param .u32 _Z7mat_mulPPdS0_S0_i_param_3
)
{
	.reg .pred 	%p<11>;
	.reg .b32 	%r<28>;
	.reg .b64 	%rd<168>;
	.reg .b64 	%fd<61>;

	ld.param.u64 	%rd9, [_Z7mat_mulPPdS0_S0_i_param_0];
	ld.param.u64 	%rd11, [_Z7mat_mulPPdS0_S0_i_param_2];
	ld.param.u32 	%r17, [_Z7mat_mulPPdS0_S0_i_param_3];
	cvta.to.global.u64 	%rd1, %rd11;
	setp.lt.s32 	%p1, %r17, 1;
	@%p1 bra 	$L__BB0_16;
	and.b32  	%r1, %r17, 7;
	and.b32  	%r2, %r17, 3;
	and.b32  	%r3, %r17, 2147483640;
	and.b32  	%r4, %r17, 1;
	neg.s32 	%r5, %r3;
	cvta.to.global.u64 	%rd2, %rd9;
	mov.b32 	%r22, 0;
$L__BB0_2:
	ld.param.u64 	%rd165, [_Z7mat_mulPPdS0_S0_i_param_1];
	mul.wide.u32 	%rd12, %r22, 8;
	add.s64 	%rd3, %rd2, %rd12;
	cvta.to.global.u64 	%rd13, %rd165;
	add.s64 	%rd4, %rd13, %rd12;
	mov.b32 	%r23, 0;
$L__BB0_3:
	setp.lt.u32 	%p2, %r17, 8;
	ld.global.u64 	%rd14, [%rd3];
	cvta.to.global.u64 	%rd15, %rd14;
	mul.wide.u32 	%rd16, %r23, 8;
	add.s64 	%rd17, %rd15, %rd16;
	mov.b64 	%rd18, 0;
	st.global.u64 	[%rd17], %rd18;
	mov.b32 	%r26, 0;
	@%p2 bra 	$L__BB0_6;
	mov.b64 	%rd167, 0;
	mov.u64 	%rd166, %rd1;
	mov.u32 	%r24, %r5;
$L__BB0_5:
	.pragma "nounroll";
	ld.global.u64 	%rd20, [%rd4];
	cvta.to.global.u64 	%rd21, %rd20;
	add.s64 	%rd22, %rd21, %rd167;
	ld.global.f64 	%fd1, [%rd22];
	ld.global.u64 	%rd23, [%rd166];
	cvta.to.global.u64 	%rd24, %rd23;
	mul.wide.u32 	%rd25, %r23, 8;
	add.s64 	%rd26, %rd24, %rd25;
	ld.global.f64 	%fd2, [%rd26];
	ld.global.u64 	%rd27, [%rd3];
	cvta.to.global.u64 	%rd28, %rd27;
	add.s64 	%rd29, %rd28, %rd25;
	ld.global.f64 	%fd3, [%rd29];
	fma.rn.f64 	%fd4, %fd1, %fd2, %fd3;
	st.global.f64 	[%rd29], %fd4;
	ld.global.u64 	%rd30, [%rd4];
	cvta.to.global.u64 	%rd31, %rd30;
	add.s64 	%rd32, %rd31, %rd167;
	ld.global.f64 	%fd5, [%rd32+8];
	ld.global.u64 	%rd33, [%rd166+8];
	cvta.to.global.u64 	%rd34, %rd33;
	add.s64 	%rd35, %rd34, %rd25;
	ld.global.f64 	%fd6, [%rd35];
	ld.global.u64 	%rd36, [%rd3];
	cvta.to.global.u64 	%rd37, %rd36;
	add.s64 	%rd38, %rd37, %rd25;
	ld.global.f64 	%fd7, [%rd38];
	fma.rn.f64 	%fd8, %fd5, %fd6, %fd7;
	st.global.f64 	[%rd38], %fd8;
	ld.global.u64 	%rd39, [%rd4];
	cvta.to.global.u64 	%rd40, %rd39;
	add.s64 	%rd41, %rd40, %rd167;
	ld.global.f64 	%fd9, [%rd41+16];
	ld.global.u64 	%rd42, [%rd166+16];
	cvta.to.global.u64 	%rd43, %rd42;
	add.s64 	%rd44, %rd43, %rd25;
	ld.global.f64 	%fd10, [%rd44];
	ld.global.u64 	%rd45, [%rd3];
	cvta.to.global.u64 	%rd46, %rd45;
	add.s64 	%rd47, %rd46, %rd25;
	ld.global.f64 	%fd11, [%rd47];
	fma.rn.f64 	%fd12, %fd9, %fd10, %fd11;
	st.global.f64 	[%rd47], %fd12;
	ld.global.u64 	%rd48, [%rd4];
	cvta.to.global.u64 	%rd49, %rd48;
	add.s64 	%rd50, %rd49, %rd167;
	ld.global.f64 	%fd13, [%rd50+24];
	ld.global.u64 	%rd51, [%rd166+24];
	cvta.to.global.u64 	%rd52, %rd51;
	add.s64 	%rd53, %rd52, %rd25;
	ld.global.f64 	%fd14, [%rd53];
	ld.global.u64 	%rd54, [%rd3];
	cvta.to.global.u64 	%rd55, %rd54;
	add.s64 	%rd56, %rd55, %rd25;
	ld.global.f64 	%fd15, [%rd56];
	fma.rn.f64 	%fd16, %fd13, %fd14, %fd15;
	st.global.f64 	[%rd56], %fd16;
	ld.global.u64 	%rd57, [%rd4];
	cvta.to.global.u64 	%rd58, %rd57;
	add.s64 	%rd59, %rd58, %rd167;
	ld.global.f64 	%fd17, [%rd59+32];
	ld.global.u64 	%rd60, [%rd166+32];
	cvta.to.global.u64 	%rd61, %rd60;
	add.s64 	%rd62, %rd61, %rd25;
	ld.global.f64 	%fd18, [%rd62];
	ld.global.u64 	%rd63, [%rd3];
	cvta.to.global.u64 	%rd64, %rd63;
	add.s64 	%rd65, %rd64, %rd25;
	ld.global.f64 	%fd19, [%rd65];
	fma.rn.f64 	%fd20, %fd17, %fd18, %fd19;
	st.global.f64 	[%rd65], %fd20;
	ld.global.u64 	%rd66, [%rd4];
	cvta.to.global.u64 	%rd67, %rd66;
	add.s64 	%rd68, %rd67, %rd167;
	ld.global.f64 	%fd21, [%rd68+40];
	ld.global.u64 	%rd69, [%rd166+40];
	cvta.to.global.u64 	%rd70, %rd69;
	add.s64 	%rd71, %rd70, %rd25;
	ld.global.f64 	%fd22, [%rd71];
	ld.global.u64 	%rd72, [%rd3];
	cvta.to.global.u64 	%rd73, %rd72;
	add.s64 	%rd74, %rd73, %rd25;
	ld.global.f64 	%fd23, [%rd74];
	fma.rn.f64 	%fd24, %fd21, %fd22, %fd23;
	st.global.f64 	[%rd74], %fd24;
	ld.global.u64 	%rd75, [%rd4];
	cvta.to.global.u64 	%rd76, %rd75;
	add.s64 	%rd77, %rd76, %rd167;
	ld.global.f64 	%fd25, [%rd77+48];
	ld.global.u64 	%rd78, [%rd166+48];
	cvta.to.global.u64 	%rd79, %rd78;
	add.s64 	%rd80, %rd79, %rd25;
	ld.global.f64 	%fd26, [%rd80];
	ld.global.u64 	%rd81, [%rd3];
	cvta.to.global.u64 	%rd82, %rd81;
	add.s64 	%rd83, %rd82, %rd25;
	ld.global.f64 	%fd27, [%rd83];
	fma.rn.f64 	%fd28, %fd25, %fd26, %fd27;
	st.global.f64 	[%rd83], %fd28;
	ld.global.u64 	%rd84, [%rd4];
	cvta.to.global.u64 	%rd85, %rd84;
	add.s64 	%rd86, %rd85, %rd167;
	ld.global.f64 	%fd29, [%rd86+56];
	ld.global.u64 	%rd87, [%rd166+56];
	cvta.to.global.u64 	%rd88, %rd87;
	add.s64 	%rd89, %rd88, %rd25;
	ld.global.f64 	%fd30, [%rd89];
	ld.global.u64 	%rd90, [%rd3];
	cvta.to.global.u64 	%rd91, %rd90;
	add.s64 	%rd92, %rd91, %rd25;
	ld.global.f64 	%fd31, [%rd92];
	fma.rn.f64 	%fd32, %fd29, %fd30, %fd31;
	st.global.f64 	[%rd92], %fd32;
	add.s32 	%r24, %r24, 8;
	add.s64 	%rd167, %rd167, 64;
	add.s64 	%rd166, %rd166, 64;
	setp.ne.s32 	%p3, %r24, 0;
	mov.u32 	%r26, %r3;
	@%p3 bra 	$L__BB0_5;
$L__BB0_6:
	setp.eq.s32 	%p4, %r1, 0;
	@%p4 bra 	$L__BB0_14;
	add.s32 	%r21, %r1, -1;
	setp.lt.u32 	%p5, %r21, 3;
	@%p5 bra 	$L__BB0_9;
	ld.global.u64 	%rd93, [%rd4];
	cvta.to.global.u64 	%rd94, %rd93;
	mul.wide.u32 	%rd95, %r26, 8;
	add.s64 	%rd96, %rd94, %rd95;
	ld.global.f64 	%fd33, [%rd96];
	add.s64 	%rd97, %rd1, %rd95;
	ld.global.u64 	%rd98, [%rd97];
	cvta.to.global.u64 	%rd99, %rd98;
	mul.wide.u32 	%rd100, %r23, 8;
	add.s64 	%rd101, %rd99, %rd100;
	ld.global.f64 	%fd34, [%rd101];
	ld.global.u64 	%rd102, [%rd3];
	cvta.to.global.u64 	%rd103, %rd102;
	add.s64 	%rd104, %rd103, %rd100;
	ld.global.f64 	%fd35, [%rd104];
	fma.rn.f64 	%fd36, %fd33, %fd34, %fd35;
	st.global.f64 	[%rd104], %fd36;
	ld.global.u64 	%rd105, [%rd4];
	cvta.to.global.u64 	%rd106, %rd105;
	add.s64 	%rd107, %rd106, %rd95;
	ld.global.f64 	%fd37, [%rd107+8];
	ld.global.u64 	%rd108, [%rd97+8];
	cvta.to.global.u64 	%rd109, %rd108;
	add.s64 	%rd110, %rd109, %rd100;
	ld.global.f64 	%fd38, [%rd110];
	ld.global.u64 	%rd111, [%rd3];
	cvta.to.global.u64 	%rd112, %rd111;
	add.s64 	%rd113, %rd112, %rd100;
	ld.global.f64 	%fd39, [%rd113];
	fma.rn.f64 	%fd40, %fd37, %fd38, %fd39;
	st.global.f64 	[%rd113], %fd40;
	ld.global.u64 	%rd114, [%rd4];
	cvta.to.global.u64 	%rd115, %rd114;
	add.s64 	%rd116, %rd115, %rd95;
	ld.global.f64 	%fd41, [%rd116+16];
	ld.global.u64 	%rd117, [%rd97+16];
	cvta.to.global.u64 	%rd118, %rd117;
	add.s64 	%rd119, %rd118, %rd100;
	ld.global.f64 	%fd42, [%rd119];
	ld.global.u64 	%rd120, [%rd3];
	cvta.to.global.u64 	%rd121, %rd120;
	add.s64 	%rd122, %rd121, %rd100;
	ld.global.f64 	%fd43, [%rd122];
	fma.rn.f64 	%fd44, %fd41, %fd42, %fd43;
	st.global.f64 	[%rd122], %fd44;
	ld.global.u64 	%rd123, [%rd4];
	cvta.to.global.u64 	%rd124, %rd123;
	add.s64 	%rd125, %rd124, %rd95;
	ld.global.f64 	%fd45, [%rd125+24];
	ld.global.u64 	%rd126, [%rd97+24];
	cvta.to.global.u64 	%rd127, %rd126;
	add.s64 	%rd128, %rd127, %rd100;
	ld.global.f64 	%fd46, [%rd128];
	ld.global.u64 	%rd129, [%rd3];
	cvta.to.global.u64 	%rd130, %rd129;
	add.s64 	%rd131, %rd130, %rd100;
	ld.global.f64 	%fd47, [%rd131];
	fma.rn.f64 	%fd48, %fd45, %fd46, %fd47;
	st.global.f64 	[%rd131], %fd48;
	add.s32 	%r26, %r26, 4;
$L__BB0_9:
	setp.eq.s32 	%p6, %r2, 0;
	@%p6 bra 	$L__BB0_14;
	setp.eq.s32 	%p7, %r2, 1;
	@%p7 bra 	$L__BB0_12;
	ld.global.u64 	%rd132, [%rd4];
	cvta.to.global.u64 	%rd133, %rd132;
	mul.wide.u32 	%rd134, %r26, 8;
	add.s64 	%rd135, %rd133, %rd134;
	ld.global.f64 	%fd49, [%rd135];
	add.s64 	%rd136, %rd1, %rd134;
	ld.global.u64 	%rd137, [%rd136];
	cvta.to.global.u64 	%rd138, %rd137;
	mul.wide.u32 	%rd139, %r23, 8;
	add.s64 	%rd140, %rd138, %rd139;
	ld.global.f64 	%fd50, [%rd140];
	ld.global.u64 	%rd141, [%rd3];
	cvta.to.global.u64 	%rd142, %rd141;
	add.s64 	%rd143, %rd142, %rd139;
	ld.global.f64 	%fd51, [%rd143];
	fma.rn.f64 	%fd52, %fd49, %fd50, %fd51;
	st.global.f64 	[%rd143], %fd52;
	ld.global.u64 	%rd144, [%rd4];
	cvta.to.global.u64 	%rd145, %rd144;
	add.s64 	%rd146, %rd145, %rd134;
	ld.global.f64 	%fd53, [%rd146+8];
	ld.global.u64 	%rd147, [%rd136+8];
	cvta.to.global.u64 	%rd148, %rd147;
	add.s64 	%rd149, %rd148, %rd139;
	ld.global.f64 	%fd54, [%rd149];
	ld.global.u64 	%rd150, [%rd3];
	cvta.to.global.u64 	%rd151, %rd150;
	add.s64 	%rd152, %rd151, %rd139;
	ld.global.f64 	%fd55, [%rd152];
	fma.rn.f64 	%fd56, %fd53, %fd54, %fd55;
	st.global.f64 	[%rd152], %fd56;
	add.s32 	%r26, %r26, 2;
$L__BB0_12:
	setp.eq.s32 	%p8, %r4, 0;
	@%p8 bra 	$L__BB0_14;
	ld.global.u64 	%rd153, [%rd4];
	cvta.to.global.u64 	%rd154, %rd153;
	mul.wide.u32 	%rd155, %r26, 8;
	add.s64 	%rd156, %rd154, %rd155;
	ld.global.f64 	%fd57, [%rd156];
	add.s64 	%rd157, %rd1, %rd155;
	ld.global.u64 	%rd158, [%rd157];
	cvta.to.global.u64 	%rd159, %rd158;
	mul.wide.u32 	%rd160, %r23, 8;
	add.s64 	%rd161, %rd159, %rd160;
	ld.global.f64 	%fd58, [%rd161];
	ld.global.u64 	%rd162, [%rd3];
	cvta.to.global.u64 	%rd163, %rd162;
	add.s64 	%rd164, %rd163, %rd160;
	ld.global.f64 	%fd59, [%rd164];
	fma.rn.f64 	%fd60, %fd57, %fd58, %fd59;
	st.global.f64 	[%rd164], %fd60;
$L__BB0_14:
	add.s32 	%r23, %r23, 1;
	setp.ne.s32 	%p9, %r23, %r17;
	@%p9 bra 	$L__BB0_3;
	add.s32 	%r22, %r22, 1;
	setp.ne.s32 	%p10, %r22, %r17;
	@%p10 bra 	$L__BB0_2;
$L__BB0_16:
	ret;

}


// ===== COMPILED SASS (sm_100) =====

	.target	sm_100

	.elftype	@"ET_EXEC"


//--------------------- .note.nv.tkinfo           --------------------------
	.section	.note.nv.tkinfo,"",@"SHT_NOTE"
	.sectionflags	@"SHF_NOTE_NV_TKINFO"
	.tkinfo
        /*0018*/ 	.word	0x00000002
        /*0030*/ 	.string	""
        /*0030*/ 	.string	"ptxas"
        /*0030*/ 	.string	"Cuda compilation tools, release 13.0, V13.0.88"
        /*0030*/ 	.string	"Build cuda_13.0.r13.0/compiler.36424714_0"
        /*0030*/ 	.string	"-arch sm_100 -m 64 "



//--------------------- .note.nv.cuinfo           --------------------------
	.section	.note.nv.cuinfo,"",@"SHT_NOTE"
	.sectionflags	@"SHF_NOTE_NV_CUINFO"
        /*0018*/ 	.short	0x0002
        /*001a*/ 	.short	0x0064
        /*001c*/ 	.short	0x0082
	.zero		2


//--------------------- .nv.info                  --------------------------
	.section	.nv.info,"",@"SHT_CUDA_INFO"
	.align	4


	//----- nvinfo : EIATTR_REGCOUNT
	.align		4
        /*0000*/ 	.byte	0x04, 0x2f
        /*0002*/ 	.short	(.L_1 - .L_0)
	.align		4
.L_0:
        /*0004*/ 	.word	index@(_Z7mat_mulPPdS0_S0_i)
        /*0008*/ 	.word	0x00000020


	//----- nvinfo : EIATTR_FRAME_SIZE
	.align		4
.L_1:
        /*000c*/ 	.byte	0x04, 0x11
        /*000e*/ 	.short	(.L_3 - .L_2)
	.align		4
.L_2:
        /*0010*/ 	.word	index@(_Z7mat_mulPPdS0_S0_i)
        /*0014*/ 	.word	0x00000000


	//----- nvinfo : EIATTR_MIN_STACK_SIZE
	.align		4
.L_3:
        /*0018*/ 	.byte	0x04, 0x12
        /*001a*/ 	.short	(.L_5 - .L_4)
	.align		4
.L_4:
        /*001c*/ 	.word	index@(_Z7mat_mulPPdS0_S0_i)
        /*0020*/ 	.word	0x00000000
.L_5:


//--------------------- .nv.compat                --------------------------
	.section	.nv.compat,"",@"SHT_CUDA_COMPAT_INFO"
	.align	4
        /*0000*/ 	.byte	0x02, 0x09, 0x00, 0x00, 0x02, 0x02, 0x01, 0x00, 0x02, 0x05, 0x05, 0x00, 0x03, 0x07, 0x01, 0x01
        /*0010*/ 	.byte	0x02, 0x03, 0x00, 0x00, 0x02, 0x06, 0x01, 0x00, 0x04, 0x0b, 0x08, 0x00, 0x01, 0x00, 0x00, 0x00
        /*0020*/ 	.byte	0x00, 0x00, 0x00, 0x00


//--------------------- .nv.info._Z7mat_mulPPdS0_S0_i --------------------------
	.section	.nv.info._Z7mat_mulPPdS0_S0_i,"",@"SHT_CUDA_INFO"
	.sectionflags	@""
	.align	4


	//----- nvinfo : EIATTR_CUDA_API_VERSION
	.align		4
        /*0000*/ 	.byte	0x04, 0x37
        /*0002*/ 	.short	(.L_7 - .L_6)
.L_6:
        /*0004*/ 	.word	0x00000082


	//----- nvinfo : EIATTR_KPARAM_INFO
	.align		4
.L_7:
        /*0008*/ 	.byte	0x04, 0x17
        /*000a*/ 	.short	(.L_9 - .L_8)
.L_8:
        /*000c*/ 	.word	0x00000000
        /*0010*/ 	.short	0x0003
        /*0012*/ 	.short	0x0018
        /*0014*/ 	.byte	0x00, 0xf0, 0x11, 0x00


	//----- nvinfo : EIATTR_KPARAM_INFO
	.align		4
.L_9:
        /*0018*/ 	.byte	0x04, 0x17
        /*001a*/ 	.short	(.L_11 - .L_10)
.L_10:
        /*001c*/ 	.word	0x00000000
        /*0020*/ 	.short	0x0002
        /*0022*/ 	.short	0x0010
        /*0024*/ 	.byte	0x00, 0xf5, 0x21, 0x00


	//----- nvinfo : EIATTR_KPARAM_INFO
	.align		4
.L_11:
        /*0028*/ 	.byte	0x04, 0x17
        /*002a*/ 	.short	(.L_13 - .L_12)
.L_12:
        /*002c*/ 	.word	0x00000000
        /*0030*/ 	.short	0x0001
        /*0032*/ 	.short	0x0008
        /*0034*/ 	.byte	0x00, 0xf5, 0x21, 0x00


	//----- nvinfo : EIATTR_KPARAM_INFO
	.align		4
.L_13:
        /*0038*/ 	.byte	0x04, 0x17
        /*003a*/ 	.short	(.L_15 - .L_14)
.L_14:
        /*003c*/ 	.word	0x00000000
        /*0040*/ 	.short	0x0000
        /*0042*/ 	.short	0x0000
        /*0044*/ 	.byte	0x00, 0xf5, 0x21, 0x00


	//----- nvinfo : EIATTR_SPARSE_MMA_MASK
	.align		4
.L_15:
        /*0048*/ 	.byte	0x03, 0x50
        /*004a*/ 	.short	0x0000


	//----- nvinfo : EIATTR_MAXREG_COUNT
	.align		4
        /*004c*/ 	.byte	0x03, 0x1b
        /*004e*/ 	.short	0x00ff


	//----- nvinfo : EIATTR_MERCURY_ISA_VERSION
	.align		4
        /*0050*/ 	.byte	0x03, 0x5f
        /*0052*/ 	.short	0x0101


	//----- nvinfo : EIATTR_VRC_CTA_INIT_COUNT
	.align		4
        /*0054*/ 	.byte	0x02, 0x4a
	.zero		1
	.zero		1


	//----- nvinfo : EIATTR_EXIT_INSTR_OFFSETS
	.align		4
        /*0058*/ 	.byte	0x04, 0x1c
        /*005a*/ 	.short	(.L_17 - .L_16)


	//   ....[0]....
.L_16:
        /*005c*/ 	.word	0x00000030


	//   ....[1]....
        /*0060*/ 	.word	0x00000eb0


	//----- nvinfo : EIATTR_CBANK_PARAM_SIZE
	.align		4
.L_17:
        /*0064*/ 	.byte	0x03, 0x19
        /*0066*/ 	.short	0x001c


	//----- nvinfo : EIATTR_PARAM_CBANK
	.align		4
        /*0068*/ 	.byte	0x04, 0x0a
        /*006a*/ 	.short	(.L_19 - .L_18)
	.align		4
.L_18:
        /*006c*/ 	.word	index@(.nv.constant0._Z7mat_mulPPdS0_S0_i)
        /*0070*/ 	.short	0x0380
        /*0072*/ 	.short	0x001c


	//----- nvinfo : EIATTR_SW_WAR
	.align		4
.L_19:
        /*0074*/ 	.byte	0x04, 0x36
        /*0076*/ 	.short	(.L_21 - .L_20)
.L_20:
        /*0078*/ 	.word	0x00000008
.L_21:


//--------------------- .nv.callgraph             --------------------------
	.section	.nv.callgraph,"",@"SHT_CUDA_CALLGRAPH"
	.align	4
	.sectionentsize	8
	.align		4
        /*0000*/ 	.word	0x00000000
	.align		4
        /*0004*/ 	.word	0xffffffff
	.align		4
        /*0008*/ 	.word	0x00000000
	.align		4
        /*000c*/ 	.word	0xfffffffe
	.align		4
        /*0010*/ 	.word	0x00000000
	.align		4
        /*0014*/ 	.word	0xfffffffd
	.align		4
        /*0018*/ 	.word	0x00000000
	.align		4
        /*001c*/ 	.word	0xfffffffc


//--------------------- .text._Z7mat_mulPPdS0_S0_i --------------------------
	.section	.text._Z7mat_mulPPdS0_S0_i,"ax",@progbits
	.align	128
        .global         _Z7mat_mulPPdS0_S0_i
        .type           _Z7mat_mulPPdS0_S0_i,@function
        .size           _Z7mat_mulPPdS0_S0_i,(.L_x_8 - _Z7mat_mulPPdS0_S0_i)
        .other          _Z7mat_mulPPdS0_S0_i,@"STO_CUDA_ENTRY STV_DEFAULT"
_Z7mat_mulPPdS0_S0_i:
.text._Z7mat_mulPPdS0_S0_i:
[----:B------:R-:W-:Y:S08]  /*0000*/  LDC R1, c[0x0][0x37c] ;  /* 0x0000df00ff017b82 */ /* 0x000ff00000000800 */
[----:B------:R-:W0:Y:S02]  /*0010*/  LDC R8, c[0x0][0x398] ;  /* 0x0000e600ff087b82 */ /* 0x000e240000000800 */
[----:B0-----:R-:W-:-:S13]  /*0020*/  ISETP.GE.AND P0, PT, R8, 0x1, PT ;  /* 0x000000010800780c */ /* 0x001fda0003f06270 */
[----:B------:R-:W-:Y:S05]  /*0030*/  @!P0 EXIT ;  /* 0x000000000000894d */ /* 0x000fea0003800000 */
[C---:B------:R-:W-:Y:S01]  /*0040*/  LOP3.LUT R0, R8.reuse, 0x7ffffff8, RZ, 0xc0, !PT ;  /* 0x7ffffff808007812 */ /* 0x040fe200078ec0ff */
[----:B------:R-:W-:Y:S01]  /*0050*/  HFMA2 R9, -RZ, RZ, 0, 0 ;  /* 0x00000000ff097431 */ /* 0x000fe200000001ff */
[C---:B------:R-:W-:Y:S01]  /*0060*/  LOP3.LUT R13, R8.reuse, 0x7, RZ, 0xc0, !PT ;  /* 0x00000007080d7812 */ /* 0x040fe200078ec0ff */
[----:B------:R-:W0:Y:S01]  /*0070*/  LDCU.64 UR6, c[0x0][0x358] ;  /* 0x00006b00ff0677ac */ /* 0x000e220008000a00 */
[----:B------:R-:W-:Y:S02]  /*0080*/  LOP3.LUT R8, R8, 0x3, RZ, 0xc0, !PT ;  /* 0x0000000308087812 */ /* 0x000fe400078ec0ff */
[----:B------:R-:W-:-:S07]  /*0090*/  IADD3 R10, PT, PT, -R0, RZ, RZ ;  /* 0x000000ff000a7210 */ /* 0x000fce0007ffe1ff */
.L_x_6:
[----:B-1----:R-:W1:Y:S01]  /*00a0*/  LDC.64 R2, c[0x0][0x380] ;  /* 0x0000e000ff027b82 */ /* 0x002e620000000a00 */
[----:B--2---:R-:W2:Y:S01]  /*00b0*/  LDCU UR4, c[0x0][0x398] ;  /* 0x00007300ff0477ac */ /* 0x004ea20008000800 */
[----:B------:R-:W-:-:S06]  /*00c0*/  MOV R11, RZ ;  /* 0x000000ff000b7202 */ /* 0x000fcc0000000f00 */
[----:B---3--:R-:W3:Y:S01]  /*00d0*/  LDC.64 R4, c[0x0][0x388] ;  /* 0x0000e200ff047b82 */ /* 0x008ee20000000a00 */
[----:B-1----:R-:W-:-:S04]  /*00e0*/  IMAD.WIDE.U32 R2, R9, 0x8, R2 ;  /* 0x0000000809027825 */ /* 0x002fc800078e0002 */
[C---:B---3--:R-:W-:Y:S01]  /*00f0*/  IMAD.WIDE.U32 R4, R9.reuse, 0x8, R4 ;  /* 0x0000000809047825 */ /* 0x048fe200078e0004 */
[----:B------:R-:W-:-:S04]  /*0100*/  IADD3 R9, PT, PT, R9, 0x1, RZ ;  /* 0x0000000109097810 */ /* 0x000fc80007ffe0ff */
[----:B0-2---:R-:W-:-:S13]  /*0110*/  ISETP.NE.AND P0, PT, R9, UR4, PT ;  /* 0x0000000409007c0c */ /* 0x005fda000bf05270 */
.L_x_5:
[----:B0-23--:R-:W2:Y:S01]  /*0120*/  LDG.E.64 R6, desc[UR6][R2.64] ;  /* 0x0000000602067981 */ /* 0x00dea2000c1e1b00 */
[----:B------:R-:W0:Y:S01]  /*0130*/  LDCU UR8, c[0x0][0x398] ;  /* 0x00007300ff0877ac */ /* 0x000e220008000800 */
[----:B------:R-:W-:Y:S01]  /*0140*/  MOV R12, RZ ;  /* 0x000000ff000c7202 */ /* 0x000fe20000000f00 */
[----:B0-----:R-:W-:Y:S01]  /*0150*/  UISETP.GE.U32.AND UP0, UPT, UR8, 0x8, UPT ;  /* 0x000000080800788c */ /* 0x001fe2000bf06070 */
[----:B--2---:R-:W-:-:S05]  /*0160*/  IMAD.WIDE.U32 R6, R11, 0x8, R6 ;  /* 0x000000080b067825 */ /* 0x004fca00078e0006 */
[----:B------:R0:W-:Y:S03]  /*0170*/  STG.E.64 desc[UR6][R6.64], RZ ;  /* 0x000000ff06007986 */ /* 0x0001e6000c101b06 */
[----:B-1----:R-:W-:Y:S05]  /*0180*/  BRA.U !UP0, `(.L_x_0) ;  /* 0x0000000508b87547 */ /* 0x002fea000b800000 */
[----:B0-----:R-:W0:Y:S01]  /*0190*/  LDC R7, c[0x0][0x394] ;  /* 0x0000e500ff077b82 */ /* 0x001e220000000800 */
[----:B------:R-:W1:Y:S01]  /*01a0*/  LDCU UR4, c[0x0][0x390] ;  /* 0x00007200ff0477ac */ /* 0x000e620008000800 */
[----:B------:R-:W-:Y:S01]  /*01b0*/  MOV R12, R10 ;  /* 0x0000000a000c7202 */ /* 0x000fe20000000f00 */
[----:B------:R-:W-:Y:S01]  /*01c0*/  UMOV UR5, URZ ;  /* 0x000000ff00057c82 */ /* 0x000fe20008000000 */
[----:B-1----:R-:W-:Y:S01]  /*01d0*/  MOV R6, UR4 ;  /* 0x0000000400067c02 */ /* 0x002fe20008000f00 */
[----:B------:R-:W-:-:S06]  /*01e0*/  UMOV UR4, URZ ;  /* 0x000000ff00047c82 */ /* 0x000fcc0008000000 */
.L_x_1:
[----:B------:R-:W2:Y:S04]  /*01f0*/  LDG.E.64 R16, desc[UR6][R4.64] ;  /* 0x0000000604107981 */ /* 0x000ea8000c1e1b00 */
[----:B-1----:R-:W3:Y:S04]  /*0200*/  LDG.E.64 R22, desc[UR6][R2.64] ;  /* 0x0000000602167981 */ /* 0x002ee8000c1e1b00 */
[----:B0-----:R-:W4:Y:S01]  /*0210*/  LDG.E.64 R14, desc[UR6][R6.64] ;  /* 0x00000006060e7981 */ /* 0x001f22000c1e1b00 */
[----:B--2---:R-:W-:-:S04]  /*0220*/  IADD3 R20, P1, PT, R16, UR4, RZ ;  /* 0x0000000410147c10 */ /* 0x004fc8000ff3e0ff */
[----:B------:R-:W-:Y:S01]  /*0230*/  IADD3.X R21, PT, PT, R17, UR5, RZ, P1, !PT ;  /* 0x0000000511157c10 */ /* 0x000fe20008ffe4ff */
[----:B---3--:R-:W-:-:S04]  /*0240*/  IMAD.WIDE.U32 R22, R11, 0x8, R22 ;  /* 0x000000080b167825 */ /* 0x008fc800078e0016 */
[----:B----4-:R-:W-:Y:S01]  /*0250*/  IMAD.WIDE.U32 R24, R11, 0x8, R14 ;  /* 0x000000080b187825 */ /* 0x010fe200078e000e */
[----:B------:R-:W2:Y:S04]  /*0260*/  LDG.E.64 R16, desc[UR6][R22.64] ;  /* 0x0000000616107981 */ /* 0x000ea8000c1e1b00 */
[----:B------:R-:W2:Y:S04]  /*0270*/  LDG.E.64 R14, desc[UR6][R24.64] ;  /* 0x00000006180e7981 */ /* 0x000ea8000c1e1b00 */
[----:B------:R-:W2:Y:S02]  /*0280*/  LDG.E.64 R20, desc[UR6][R20.64] ;  /* 0x0000000614147981 */ /* 0x000ea4000c1e1b00 */
[----:B--2---:R-:W-:-:S07]  /*0290*/  DFMA R26, R20, R14, R16 ;  /* 0x0000000e141a722b */ /* 0x004fce0000000010 */
[----:B------:R0:W-:Y:S04]  /*02a0*/  STG.E.64 desc[UR6][R22.64], R26 ;  /* 0x0000001a16007986 */ /* 0x0001e8000c101b06 */
[----:B------:R-:W2:Y:S04]  /*02b0*/  LDG.E.64 R16, desc[UR6][R4.64] ;  /* 0x0000000604107981 */ /* 0x000ea8000c1e1b00 */
[----:B------:R-:W3:Y:S04]  /*02c0*/  LDG.E.64 R18, desc[UR6][R6.64+0x8] ;  /* 0x0000080606127981 */ /* 0x000ee8000c1e1b00 */
[----:B------:R-:W4:Y:S01]  /*02d0*/  LDG.E.64 R14, desc[UR6][R2.64] ;  /* 0x00000006020e7981 */ /* 0x000f22000c1e1b00 */
[----:B--2---:R-:W-:Y:S01]  /*02e0*/  IADD3 R16, P1, PT, R16, UR4, RZ ;  /* 0x0000000410107c10 */ /* 0x004fe2000ff3e0ff */
[----:B---3--:R-:W-:-:S03]  /*02f0*/  IMAD.WIDE.U32 R18, R11, 0x8, R18 ;  /* 0x000000080b127825 */ /* 0x008fc600078e0012 */
[----:B------:R-:W-:Y:S01]  /*0300*/  IADD3.X R17, PT, PT, R17, UR5, RZ, P1, !PT ;  /* 0x0000000511117c10 */ /* 0x000fe20008ffe4ff */
[----:B----4-:R-:W-:Y:S02]  /*0310*/  IMAD.WIDE.U32 R14, R11, 0x8, R14 ;  /* 0x000000080b0e7825 */ /* 0x010fe400078e000e */
[----:B------:R-:W0:Y:S04]  /*0320*/  LDG.E.64 R18, desc[UR6][R18.64] ;  /* 0x0000000612127981 */ /* 0x000e28000c1e1b00 */
[----:B------:R-:W0:Y:S04]  /*0330*/  LDG.E.64 R20, desc[UR6][R14.64] ;  /* 0x000000060e147981 */ /* 0x000e28000c1e1b00 */
[----:B------:R-:W0:Y:S02]  /*0340*/  LDG.E.64 R16, desc[UR6][R16.64+0x8] ;  /* 0x0000080610107981 */ /* 0x000e24000c1e1b00 */
[----:B0-----:R-:W-:-:S07]  /*0350*/  DFMA R26, R16, R18, R20 ;  /* 0x00000012101a722b */ /* 0x001fce0000000014 */
        /* <DEDUP_REMOVED lines=68> */
[----:B------:R-:W2:Y:S04]  /*07a0*/  LDG.E.64 R18, desc[UR6][R18.64] ;  /* 0x0000000612127981 */ /* 0x000ea8000c1e1b00 */
[----:B------:R-:W2:Y:S04]  /*07b0*/  LDG.E.64 R22, desc[UR6][R14.64] ;  /* 0x000000060e167981 */ /* 0x000ea8000c1e1b00 */
[----:B------:R-:W2:Y:S01]  /*07c0*/  LDG.E.64 R16, desc[UR6][R16.64+0x38] ;  /* 0x0000380610107981 */ /* 0x000ea2000c1e1b00 */
[----:B------:R-:W-:Y:S01]  /*07d0*/  IADD3 R12, PT, PT, R12, 0x8, RZ ;  /* 0x000000080c0c7810 */ /* 0x000fe20007ffe0ff */
[----:B------:R-:W-:Y:S01]  /*07e0*/  UIADD3 UR4, UP0, UPT, UR4, 0x40, URZ ;  /* 0x0000004004047890 */ /* 0x000fe2000ff1e0ff */
[----:B------:R-:W-:-:S02]  /*07f0*/  IADD3 R6, P2, PT, R6, 0x40, RZ ;  /* 0x0000004006067810 */ /* 0x000fc40007f5e0ff */
[----:B------:R-:W-:Y:S01]  /*0800*/  ISETP.NE.AND P1, PT, R12, RZ, PT ;  /* 0x000000ff0c00720c */ /* 0x000fe20003f25270 */
[----:B------:R-:W-:Y:S01]  /*0810*/  UIADD3.X UR5, UPT, UPT, URZ, UR5, URZ, UP0, !UPT ;  /* 0x00000005ff057290 */ /* 0x000fe200087fe4ff */
[----:B------:R-:W-:Y:S01]  /*0820*/  IADD3.X R7, PT, PT, RZ, R7, RZ, P2, !PT ;  /* 0x00000007ff077210 */ /* 0x000fe200017fe4ff */
[----:B--2---:R-:W-:-:S07]  /*0830*/  DFMA R22, R16, R18, R22 ;  /* 0x000000121016722b */ /* 0x004fce0000000016 */
[----:B------:R1:W-:Y:S03]  /*0840*/  STG.E.64 desc[UR6][R14.64], R22 ;  /* 0x000000160e007986 */ /* 0x0003e6000c101b06 */
[----:B------:R-:W-:Y:S05]  /*0850*/  @P1 BRA `(.L_x_1) ;  /* 0xfffffff800641947 */ /* 0x000fea000383ffff */
[----:B------:R-:W-:-:S07]  /*0860*/  MOV R12, R0 ;  /* 0x00000000000c7202 */ /* 0x000fce0000000f00 */
.L_x_0:
[----:B------:R-:W-:-:S13]  /*0870*/  ISETP.NE.AND P1, PT, R13, RZ, PT ;  /* 0x000000ff0d00720c */ /* 0x000fda0003f25270 */
[----:B------:R-:W-:Y:S05]  /*0880*/  @!P1 BRA `(.L_x_2) ;  /* 0x0000000400789947 */ /* 0x000fea0003800000 */
[----:B0-----:R-:W-:Y:S02]  /*0890*/  IADD3 R6, PT, PT, R13, -0x1, RZ ;  /* 0xffffffff0d067810 */ /* 0x001fe40007ffe0ff */
[----:B------:R-:W-:Y:S02]  /*08a0*/  ISETP.NE.AND P2, PT, R8, RZ, PT ;  /* 0x000000ff0800720c */ /* 0x000fe40003f45270 */
[----:B------:R-:W-:-:S13]  /*08b0*/  ISETP.GE.U32.AND P1, PT, R6, 0x3, PT ;  /* 0x000000030600780c */ /* 0x000fda0003f26070 */
[----:B------:R-:W-:Y:S05]  /*08c0*/  @!P1 BRA `(.L_x_3) ;  /* 0x0000000000bc9947 */ /* 0x000fea0003800000 */
[----:B------:R-:W0:Y:S01]  /*08d0*/  LDC.64 R6, c[0x0][0x390] ;  /* 0x0000e400ff067b82 */ /* 0x000e220000000a00 */
[----:B-1----:R-:W2:Y:S04]  /*08e0*/  LDG.E.64 R22, desc[UR6][R4.64] ;  /* 0x0000000604167981 */ /* 0x002ea8000c1e1b00 */
[----:B------:R-:W3:Y:S01]  /*08f0*/  LDG.E.64 R14, desc[UR6][R2.64] ;  /* 0x00000006020e7981 */ /* 0x000ee2000c1e1b00 */
[----:B0-----:R-:W-:-:S05]  /*0900*/  IMAD.WIDE.U32 R6, R12, 0x8, R6 ;  /* 0x000000080c067825 */ /* 0x001fca00078e0006 */
[----:B------:R-:W4:Y:S01]  /*0910*/  LDG.E.64 R16, desc[UR6][R6.64] ;  /* 0x0000000606107981 */ /* 0x000f22000c1e1b00 */
[----:B--2---:R-:W-:-:S04]  /*0920*/  IMAD.WIDE.U32 R22, R12, 0x8, R22 ;  /* 0x000000080c167825 */ /* 0x004fc800078e0016 */
[C---:B---3--:R-:W-:Y:S01]  /*0930*/  IMAD.WIDE.U32 R14, R11.reuse, 0x8, R14 ;  /* 0x000000080b0e7825 */ /* 0x048fe200078e000e */
[----:B------:R-:W2:Y:S04]  /*0940*/  LDG.E.64 R18, desc[UR6][R22.64] ;  /* 0x0000000616127981 */ /* 0x000ea8000c1e1b00 */
[----:B------:R-:W2:Y:S01]  /*0950*/  LDG.E.64 R20, desc[UR6][R14.64] ;  /* 0x000000060e147981 */ /* 0x000ea2000c1e1b00 */
[----:B----4-:R-:W-:-:S06]  /*0960*/  IMAD.WIDE.U32 R16, R11, 0x8, R16 ;  /* 0x000000080b107825 */ /* 0x010fcc00078e0010 */
[----:B------:R-:W2:Y:S02]  /*0970*/  LDG.E.64 R16, desc[UR6][R16.64] ;  /* 0x0000000610107981 */ /* 0x000ea4000c1e1b00 */
[----:B--2---:R-:W-:-:S07]  /*0980*/  DFMA R26, R18, R16, R20 ;  /* 0x00000010121a722b */ /* 0x004fce0000000014 */
[----:B------:R0:W-:Y:S04]  /*0990*/  STG.E.64 desc[UR6][R14.64], R26 ;  /* 0x0000001a0e007986 */ /* 0x0001e8000c101b06 */
[----:B------:R-:W2:Y:S04]  /*09a0*/  LDG.E.64 R24, desc[UR6][R4.64] ;  /* 0x0000000604187981 */ /* 0x000ea8000c1e1b00 */
[----:B------:R-:W3:Y:S04]  /*09b0*/  LDG.E.64 R18, desc[UR6][R6.64+0x8] ;  /* 0x0000080606127981 */ /* 0x000ee8000c1e1b00 */
[----:B------:R-:W4:Y:S01]  /*09c0*/  LDG.E.64 R20, desc[UR6][R2.64] ;  /* 0x0000000602147981 */ /* 0x000f22000c1e1b00 */
[----:B--2---:R-:W-:-:S04]  /*09d0*/  IMAD.WIDE.U32 R24, R12, 0x8, R24 ;  /* 0x000000080c187825 */ /* 0x004fc800078e0018 */
[C---:B---3--:R-:W-:Y:S02]  /*09e0*/  IMAD.WIDE.U32 R18, R11.reuse, 0x8, R18 ;  /* 0x000000080b127825 */ /* 0x048fe400078e0012 */
[----:B------:R-:W2:Y:S02]  /*09f0*/  LDG.E.64 R24, desc[UR6][R24.64+0x8] ;  /* 0x0000080618187981 */ /* 0x000ea4000c1e1b00 */
[----:B----4-:R-:W-:Y:S02]  /*0a00*/  IMAD.WIDE.U32 R20, R11, 0x8, R20 ;  /* 0x000000080b147825 */ /* 0x010fe400078e0014 */
[----:B------:R-:W2:Y:S04]  /*0a10*/  LDG.E.64 R18, desc[UR6][R18.64] ;  /* 0x0000000612127981 */ /* 0x000ea8000c1e1b00 */
[----:B------:R-:W2:Y:S02]  /*0a20*/  LDG.E.64 R16, desc[UR6][R20.64] ;  /* 0x0000000614107981 */ /* 0x000ea4000c1e1b00 */
[----:B--2---:R-:W-:-:S07]  /*0a30*/  DFMA R28, R24, R18, R16 ;  /* 0x00000012181c722b */ /* 0x004fce0000000010 */
[----:B------:R1:W-:Y:S04]  /*0a40*/  STG.E.64 desc[UR6][R20.64], R28 ;  /* 0x0000001c14007986 */ /* 0x0003e8000c101b06 */
[----:B------:R-:W2:Y:S04]  /*0a50*/  LDG.E.64 R22, desc[UR6][R4.64] ;  /* 0x0000000604167981 */ /* 0x000ea8000c1e1b00 */
[----:B0-----:R-:W3:Y:S04]  /*0a60*/  LDG.E.64 R14, desc[UR6][R6.64+0x10] ;  /* 0x00001006060e7981 */ /* 0x001ee8000c1e1b00 */
        /* <DEDUP_REMOVED lines=9> */
[----:B-1----:R-:W2:Y:S04]  /*0b00*/  LDG.E.64 R20, desc[UR6][R6.64+0x18] ;  /* 0x0000180606147981 */ /* 0x002ea8000c1e1b00 */
[----:B------:R-:W3:Y:S04]  /*0b10*/  LDG.E.64 R18, desc[UR6][R4.64] ;  /* 0x0000000604127981 */ /* 0x000ee8000c1e1b00 */
[----:B------:R-:W4:Y:S01]  /*0b20*/  LDG.E.64 R28, desc[UR6][R2.64] ;  /* 0x00000006021c7981 */ /* 0x000f22000c1e1b00 */
[----:B--2---:R-:W-:-:S04]  /*0b30*/  IMAD.WIDE.U32 R26, R11, 0x8, R20 ;  /* 0x000000080b1a7825 */ /* 0x004fc800078e0014 */
[C---:B---3--:R-:W-:Y:S02]  /*0b40*/  IMAD.WIDE.U32 R20, R12.reuse, 0x8, R18 ;  /* 0x000000080c147825 */ /* 0x048fe400078e0012 */
[----:B------:R-:W2:Y:S02]  /*0b50*/  LDG.E.64 R26, desc[UR6][R26.64] ;  /* 0x000000061a1a7981 */ /* 0x000ea4000c1e1b00 */
[----:B----4-:R-:W-:Y:S02]  /*0b60*/  IMAD.WIDE.U32 R18, R11, 0x8, R28 ;  /* 0x000000080b127825 */ /* 0x010fe400078e001c */
[----:B------:R-:W2:Y:S04]  /*0b70*/  LDG.E.64 R20, desc[UR6][R20.64+0x18] ;  /* 0x0000180614147981 */ /* 0x000ea8000c1e1b00 */
[----:B------:R-:W2:Y:S01]  /*0b80*/  LDG.E.64 R14, desc[UR6][R18.64] ;  /* 0x00000006120e7981 */ /* 0x000ea2000c1e1b00 */
[----:B------:R-:W-:Y:S01]  /*0b90*/  IADD3 R12, PT, PT, R12, 0x4, RZ ;  /* 0x000000040c0c7810 */ /* 0x000fe20007ffe0ff */
[----:B--2---:R-:W-:-:S07]  /*0ba0*/  DFMA R14, R20, R26, R14 ;  /* 0x0000001a140e722b */ /* 0x004fce000000000e */
[----:B------:R0:W-:Y:S04]  /*0bb0*/  STG.E.64 desc[UR6][R18.64], R14 ;  /* 0x0000000e12007986 */ /* 0x0001e8000c101b06 */
.L_x_3:
[----:B------:R-:W-:Y:S05]  /*0bc0*/  @!P2 BRA `(.L_x_2) ;  /* 0x0000000000a8a947 */ /* 0x000fea0003800000 */
[----:B------:R-:W-:Y:S01]  /*0bd0*/  ISETP.NE.AND P1, PT, R8, 0x1, PT ;  /* 0x000000010800780c */ /* 0x000fe20003f25270 */
[----:B------:R-:W-:-:S12]  /*0be0*/  ULOP3.LUT UP0, URZ, UR8, 0x1, URZ, 0xc0, !UPT ;  /* 0x0000000108ff7892 */ /* 0x000fd8000f80c0ff */
[----:B------:R-:W-:Y:S05]  /*0bf0*/  @!P1 BRA `(.L_x_4) ;  /* 0x0000000000649947 */ /* 0x000fea0003800000 */
[----:B------:R-:W2:Y:S01]  /*0c00*/  LDC.64 R6, c[0x0][0x390] ;  /* 0x0000e400ff067b82 */ /* 0x000ea20000000a00 */
[----:B0-----:R-:W3:Y:S04]  /*0c10*/  LDG.E.64 R18, desc[UR6][R4.64] ;  /* 0x0000000604127981 */ /* 0x001ee8000c1e1b00 */
[----:B-1----:R-:W4:Y:S01]  /*0c20*/  LDG.E.64 R14, desc[UR6][R2.64] ;  /* 0x00000006020e7981 */ /* 0x002f22000c1e1b00 */
[----:B--2---:R-:W-:-:S05]  /*0c30*/  IMAD.WIDE.U32 R6, R12, 0x8, R6 ;  /* 0x000000080c067825 */ /* 0x004fca00078e0006 */
[----:B------:R-:W2:Y:S01]  /*0c40*/  LDG.E.64 R16, desc[UR6][R6.64] ;  /* 0x0000000606107981 */ /* 0x000ea2000c1e1b00 */
[----:B---3--:R-:W-:-:S04]  /*0c50*/  IMAD.WIDE.U32 R18, R12, 0x8, R18 ;  /* 0x000000080c127825 */ /* 0x008fc800078e0012 */
[C---:B----4-:R-:W-:Y:S02]  /*0c60*/  IMAD.WIDE.U32 R14, R11.reuse, 0x8, R14 ;  /* 0x000000080b0e7825 */ /* 0x050fe400078e000e */
[----:B------:R-:W3:Y:S04]  /*0c70*/  LDG.E.64 R18, desc[UR6][R18.64] ;  /* 0x0000000612127981 */ /* 0x000ee8000c1e1b00 */
[----:B------:R-:W3:Y:S01]  /*0c80*/  LDG.E.64 R20, desc[UR6][R14.64] ;  /* 0x000000060e147981 */ /* 0x000ee2000c1e1b00 */
[----:B--2---:R-:W-:-:S06]  /*0c90*/  IMAD.WIDE.U32 R16, R11, 0x8, R16 ;  /* 0x000000080b107825 */ /* 0x004fcc00078e0010 */
[----:B------:R-:W3:Y:S02]  /*0ca0*/  LDG.E.64 R16, desc[UR6][R16.64] ;  /* 0x0000000610107981 */ /* 0x000ee4000c1e1b00 */
[----:B---3--:R-:W-:-:S07]  /*0cb0*/  DFMA R22, R18, R16, R20 ;  /* 0x000000101216722b */ /* 0x008fce0000000014 */
[----:B------:R2:W-:Y:S04]  /*0cc0*/  STG.E.64 desc[UR6][R14.64], R22 ;  /* 0x000000160e007986 */ /* 0x0005e8000c101b06 */
[----:B------:R-:W3:Y:S04]  /*0cd0*/  LDG.E.64 R24, desc[UR6][R6.64+0x8] ;  /* 0x0000080606187981 */ /* 0x000ee8000c1e1b00 */
[----:B------:R-:W4:Y:S04]  /*0ce0*/  LDG.E.64 R20, desc[UR6][R4.64] ;  /* 0x0000000604147981 */ /* 0x000f28000c1e1b00 */
[----:B------:R-:W5:Y:S01]  /*0cf0*/  LDG.E.64 R28, desc[UR6][R2.64] ;  /* 0x00000006021c7981 */ /* 0x000f62000c1e1b00 */
[----:B---3--:R-:W-:-:S04]  /*0d00*/  IMAD.WIDE.U32 R26, R11, 0x8, R24 ;  /* 0x000000080b1a7825 */ /* 0x008fc800078e0018 */
[C---:B----4-:R-:W-:Y:S02]  /*0d10*/  IMAD.WIDE.U32 R24, R12.reuse, 0x8, R20 ;  /* 0x000000080c187825 */ /* 0x050fe400078e0014 */
[----:B------:R-:W3:Y:S02]  /*0d20*/  LDG.E.64 R26, desc[UR6][R26.64] ;  /* 0x000000061a1a7981 */ /* 0x000ee4000c1e1b00 */
[----:B-----5:R-:W-:Y:S02]  /*0d30*/  IMAD.WIDE.U32 R20, R11, 0x8, R28 ;  /* 0x000000080b147825 */ /* 0x020fe400078e001c */
[----:B------:R-:W3:Y:S04]  /*0d40*/  LDG.E.64 R24, desc[UR6][R24.64+0x8] ;  /* 0x0000080618187981 */ /* 0x000ee8000c1e1b00 */
[----:B------:R-:W3:Y:S01]  /*0d50*/  LDG.E.64 R16, desc[UR6][R20.64] ;  /* 0x0000000614107981 */ /* 0x000ee2000c1e1b00 */
[----:B------:R-:W-:Y:S01]  /*0d60*/  IADD3 R12, PT, PT, R12, 0x2, RZ ;  /* 0x000000020c0c7810 */ /* 0x000fe20007ffe0ff */
[----:B---3--:R-:W-:-:S07]  /*0d70*/  DFMA R16, R24, R26, R16 ;  /* 0x0000001a1810722b */ /* 0x008fce0000000010 */
[----:B------:R2:W-:Y:S04]  /*0d80*/  STG.E.64 desc[UR6][R20.64], R16 ;  /* 0x0000001014007986 */ /* 0x0005e8000c101b06 */
.L_x_4:
[----:B------:R-:W-:Y:S05]  /*0d90*/  BRA.U !UP0, `(.L_x_2) ;  /* 0x0000000108347547 */ /* 0x000fea000b800000 */
[----:B0-2---:R-:W0:Y:S01]  /*0da0*/  LDC.64 R16, c[0x0][0x390] ;  /* 0x0000e400ff107b82 */ /* 0x005e220000000a00 */
[----:B------:R-:W1:Y:S04]  /*0db0*/  LDG.E.64 R6, desc[UR6][R4.64] ;  /* 0x0000000604067981 */ /* 0x000e68000c1e1b00 */
[----:B------:R-:W2:Y:S01]  /*0dc0*/  LDG.E.64 R18, desc[UR6][R2.64] ;  /* 0x0000000602127981 */ /* 0x000ea2000c1e1b00 */
[----:B0-----:R-:W-:-:S06]  /*0dd0*/  IMAD.WIDE.U32 R16, R12, 0x8, R16 ;  /* 0x000000080c107825 */ /* 0x001fcc00078e0010 */
[----:B------:R-:W3:Y:S01]  /*0de0*/  LDG.E.64 R16, desc[UR6][R16.64] ;  /* 0x0000000610107981 */ /* 0x000ee2000c1e1b00 */
[----:B-1----:R-:W-:-:S04]  /*0df0*/  IMAD.WIDE.U32 R14, R12, 0x8, R6 ;  /* 0x000000080c0e7825 */ /* 0x002fc800078e0006 */
[C---:B--2---:R-:W-:Y:S02]  /*0e00*/  IMAD.WIDE.U32 R6, R11.reuse, 0x8, R18 ;  /* 0x000000080b067825 */ /* 0x044fe400078e0012 */
[----:B------:R-:W2:Y:S04]  /*0e10*/  LDG.E.64 R14, desc[UR6][R14.64] ;  /* 0x000000060e0e7981 */ /* 0x000ea8000c1e1b00 */
[----:B------:R-:W2:Y:S01]  /*0e20*/  LDG.E.64 R20, desc[UR6][R6.64] ;  /* 0x0000000606147981 */ /* 0x000ea2000c1e1b00 */
[----:B---3--:R-:W-:-:S06]  /*0e30*/  IMAD.WIDE.U32 R18, R11, 0x8, R16 ;  /* 0x000000080b127825 */ /* 0x008fcc00078e0010 */
[----:B------:R-:W2:Y:S02]  /*0e40*/  LDG.E.64 R18, desc[UR6][R18.64] ;  /* 0x0000000612127981 */ /* 0x000ea4000c1e1b00 */
[----:B--2---:R-:W-:-:S07]  /*0e50*/  DFMA R20, R14, R18, R20 ;  /* 0x000000120e14722b */ /* 0x004fce0000000014 */
[----:B------:R3:W-:Y:S04]  /*0e60*/  STG.E.64 desc[UR6][R6.64], R20 ;  /* 0x0000001406007986 */ /* 0x0007e8000c101b06 */
.L_x_2:
[----:B------:R-:W-:-:S04]  /*0e70*/  IADD3 R11, PT, PT, R11, 0x1, RZ ;  /* 0x000000010b0b7810 */ /* 0x000fc80007ffe0ff */
[----:B------:R-:W-:-:S13]  /*0e80*/  ISETP.NE.AND P1, PT, R11, UR8, PT ;  /* 0x000000080b007c0c */ /* 0x000fda000bf25270 */
[----:B------:R-:W-:Y:S05]  /*0e90*/  @P1 BRA `(.L_x_5) ;  /* 0xfffffff000a01947 */ /* 0x000fea000383ffff */
[----:B------:R-:W-:Y:S05]  /*0ea0*/  @P0 BRA `(.L_x_6) ;  /* 0xfffffff0007c0947 */ /* 0x000fea000383ffff */
[----:B------:R-:W-:Y:S05]  /*0eb0*/  EXIT ;  /* 0x000000000000794d */ /* 0x000fea0003800000 */
.L_x_7:
[----:B------:R-:W-:-:S00]  /*0ec0*/  BRA `(.L_x_7) ;  /* 0xfffffffc00fc7947 */ /* 0x000fc0000383ffff */
[----:B------:R-:W-:-:S00]  /*0ed0*/  NOP ;  /* 0x0000000000007918 */ /* 0x000fc00000000000 */
        /* <DEDUP_REMOVED lines=10> */
.L_x_8:


//--------------------- .nv.shared.reserved.0     --------------------------
	.section	.nv.shared.reserved.0,"aw",@nobits
	.weak		__nv_reservedSMEM_offset_0_alias
	.size		__nv_reservedSMEM_offset_0_alias, 0, 64
	.other		__nv_reservedSMEM_offset_0_alias,@"STO_CUDA_RESERVED_SHARED STV_DEFAULT"
__nv_reservedSMEM_offset_0_alias:
	.zero		0
	.zero		64


//--------------------- .nv.constant0._Z7mat_mulPPdS0_S0_i --------------------------
	.section	.nv.constant0._Z7mat_mulPPdS0_S0_i,"a",@progbits
	.sectionflags	@""
	.align	4
.nv.constant0._Z7mat_mulPPdS0_S0_i:
	.zero		924


//--------------------- SYMBOLS --------------------------

	.type		.nv.reservedSmem.offset0,@object
	.size		.nv.reservedSmem.offset0,0x4
